//
// Generated by NVIDIA NVVM Compiler
//
// Compiler Build ID: CL-36424714
// Cuda compilation tools, release 13.0, V13.0.88
// Based on NVVM 20.0.0
//

.version 9.0
.target sm_100
.address_size 64

	// .globl	_Z11reducefinalPdS_i
.extern .shared .align 16 .b8 tile[];

.visible .entry _Z11reducefinalPdS_i(
	.param .u64 .ptr .align 1 _Z11reducefinalPdS_i_param_0,
	.param .u64 .ptr .align 1 _Z11reducefinalPdS_i_param_1,
	.param .u32 _Z11reducefinalPdS_i_param_2
)
{
	.reg .pred 	%p<12>;
	.reg .b32 	%r<12>;
	.reg .b64 	%rd<12>;
	.reg .b64 	%fd<34>;

	ld.param.u64 	%rd1, [_Z11reducefinalPdS_i_param_0];
	ld.param.u64 	%rd2, [_Z11reducefinalPdS_i_param_1];
	ld.param.u32 	%r6, [_Z11reducefinalPdS_i_param_2];
	mov.u32 	%r1, %tid.x;
	mov.u32 	%r2, %ctaid.x;
	mov.u32 	%r3, %ntid.x;
	mul.lo.s32 	%r7, %r3, %r2;
	shl.b32 	%r8, %r7, 1;
	add.s32 	%r4, %r8, %r1;
	setp.ge.s32 	%p1, %r4, %r6;
	shl.b32 	%r9, %r1, 3;
	mov.u32 	%r10, tile;
	add.s32 	%r5, %r10, %r9;
	@%p1 bra 	$L__BB0_2;
	cvta.to.global.u64 	%rd4, %rd1;
	mul.wide.s32 	%rd5, %r4, 8;
	add.s64 	%rd6, %rd4, %rd5;
	ld.global.f64 	%fd1, [%rd6];
	add.s32 	%r11, %r4, %r3;
	mul.wide.u32 	%rd7, %r11, 8;
	add.s64 	%rd8, %rd4, %rd7;
	ld.global.f64 	%fd2, [%rd8];
	add.f64 	%fd3, %fd1, %fd2;
	st.shared.f64 	[%r5], %fd3;
	bra.uni 	$L__BB0_3;
$L__BB0_2:
	mov.b64 	%rd3, 0;
	st.shared.u64 	[%r5], %rd3;
$L__BB0_3:
	bar.sync 	0;
	setp.gt.u32 	%p2, %r1, 511;
	@%p2 bra 	$L__BB0_5;
	ld.shared.f64 	%fd4, [%r5+4096];
	ld.shared.f64 	%fd5, [%r5];
	add.f64 	%fd6, %fd4, %fd5;
	st.shared.f64 	[%r5], %fd6;
$L__BB0_5:
	bar.sync 	0;
	setp.gt.u32 	%p3, %r1, 255;
	@%p3 bra 	$L__BB0_7;
	ld.shared.f64 	%fd7, [%r5+2048];
	ld.shared.f64 	%fd8, [%r5];
	add.f64 	%fd9, %fd7, %fd8;
	st.shared.f64 	[%r5], %fd9;
$L__BB0_7:
	bar.sync 	0;
	setp.gt.u32 	%p4, %r1, 127;
	@%p4 bra 	$L__BB0_9;
	ld.shared.f64 	%fd10, [%r5+1024];
	ld.shared.f64 	%fd11, [%r5];
	add.f64 	%fd12, %fd10, %fd11;
	st.shared.f64 	[%r5], %fd12;
$L__BB0_9:
	bar.sync 	0;
	setp.gt.u32 	%p5, %r1, 63;
	@%p5 bra 	$L__BB0_11;
	ld.shared.f64 	%fd13, [%r5+512];
	ld.shared.f64 	%fd14, [%r5];
	add.f64 	%fd15, %fd13, %fd14;
	st.shared.f64 	[%r5], %fd15;
$L__BB0_11:
	bar.sync 	0;
	setp.gt.u32 	%p6, %r1, 31;
	@%p6 bra 	$L__BB0_13;
	ld.shared.f64 	%fd16, [%r5+256];
	ld.shared.f64 	%fd17, [%r5];
	add.f64 	%fd18, %fd16, %fd17;
	st.shared.f64 	[%r5], %fd18;
$L__BB0_13:
	bar.sync 	0;
	setp.gt.u32 	%p7, %r1, 15;
	@%p7 bra 	$L__BB0_15;
	ld.shared.f64 	%fd19, [%r5+128];
	ld.shared.f64 	%fd20, [%r5];
	add.f64 	%fd21, %fd19, %fd20;
	st.shared.f64 	[%r5], %fd21;
$L__BB0_15:
	bar.sync 	0;
	setp.gt.u32 	%p8, %r1, 7;
	@%p8 bra 	$L__BB0_17;
	ld.shared.f64 	%fd22, [%r5+64];
	ld.shared.f64 	%fd23, [%r5];
	add.f64 	%fd24, %fd22, %fd23;
	st.shared.f64 	[%r5], %fd24;
$L__BB0_17:
	bar.sync 	0;
	setp.gt.u32 	%p9, %r1, 3;
	@%p9 bra 	$L__BB0_19;
	ld.shared.f64 	%fd25, [%r5+32];
	ld.shared.f64 	%fd26, [%r5];
	add.f64 	%fd27, %fd25, %fd26;
	st.shared.f64 	[%r5], %fd27;
$L__BB0_19:
	bar.sync 	0;
	setp.gt.u32 	%p10, %r1, 1;
	@%p10 bra 	$L__BB0_21;
	ld.shared.f64 	%fd28, [%r5+16];
	ld.shared.f64 	%fd29, [%r5];
	add.f64 	%fd30, %fd28, %fd29;
	st.shared.f64 	[%r5], %fd30;
$L__BB0_21:
	bar.sync 	0;
	setp.ne.s32 	%p11, %r1, 0;
	@%p11 bra 	$L__BB0_23;
	ld.shared.v2.f64 	{%fd31, %fd32}, [tile];
	add.f64 	%fd33, %fd32, %fd31;
	st.shared.f64 	[tile], %fd33;
	cvta.to.global.u64 	%rd9, %rd2;
	mul.wide.u32 	%rd10, %r2, 8;
	add.s64 	%rd11, %rd9, %rd10;
	st.global.f64 	[%rd11], %fd33;
$L__BB0_23:
	ret;

}
	// .globl	_Z10dotproductPdS_S_x
.visible .entry _Z10dotproductPdS_S_x(
	.param .u64 .ptr .align 1 _Z10dotproductPdS_S_x_param_0,
	.param .u64 .ptr .align 1 _Z10dotproductPdS_S_x_param_1,
	.param .u64 .ptr .align 1 _Z10dotproductPdS_S_x_param_2,
	.param .u64 _Z10dotproductPdS_S_x_param_3
)
{
	.reg .pred 	%p<6>;
	.reg .b32 	%r<13>;
	.reg .b64 	%rd<15>;
	.reg .b64 	%fd<8>;

	ld.param.u64 	%rd2, [_Z10dotproductPdS_S_x_param_0];
	ld.param.u64 	%rd3, [_Z10dotproductPdS_S_x_param_1];
	ld.param.u64 	%rd4, [_Z10dotproductPdS_S_x_param_2];
	ld.param.u64 	%rd5, [_Z10dotproductPdS_S_x_param_3];
	mov.u32 	%r1, %tid.x;
	mov.u32 	%r2, %ctaid.x;
	mov.u32 	%r12, %ntid.x;
	mad.lo.s32 	%r7, %r2, %r12, %r1;
	cvt.s64.s32 	%rd1, %r7;
	setp.le.s64 	%p1, %rd5, %rd1;
	shl.b32 	%r8, %r1, 3;
	mov.u32 	%r9, tile;
	add.s32 	%r4, %r9, %r8;
	@%p1 bra 	$L__BB1_2;
	cvta.to.global.u64 	%rd7, %rd2;
	cvta.to.global.u64 	%rd8, %rd3;
	shl.b64 	%rd9, %rd1, 3;
	add.s64 	%rd10, %rd7, %rd9;
	ld.global.f64 	%fd1, [%rd10];
	add.s64 	%rd11, %rd8, %rd9;
	ld.global.f64 	%fd2, [%rd11];
	mul.f64 	%fd3, %fd1, %fd2;
	st.shared.f64 	[%r4], %fd3;
	bra.uni 	$L__BB1_3;
$L__BB1_2:
	mov.b64 	%rd6, 0;
	st.shared.u64 	[%r4], %rd6;
$L__BB1_3:
	bar.sync 	0;
	setp.lt.u32 	%p2, %r12, 2;
	@%p2 bra 	$L__BB1_7;
$L__BB1_4:
	shr.u32 	%r6, %r12, 1;
	setp.ge.u32 	%p3, %r1, %r6;
	@%p3 bra 	$L__BB1_6;
	shl.b32 	%r10, %r6, 3;
	add.s32 	%r11, %r4, %r10;
	ld.shared.f64 	%fd4, [%r11];
	ld.shared.f64 	%fd5, [%r4];
	add.f64 	%fd6, %fd4, %fd5;
	st.shared.f64 	[%r4], %fd6;
$L__BB1_6:
	bar.sync 	0;
	setp.gt.u32 	%p4, %r12, 3;
	mov.u32 	%r12, %r6;
	@%p4 bra 	$L__BB1_4;
$L__BB1_7:
	setp.ne.s32 	%p5, %r1, 0;
	@%p5 bra 	$L__BB1_9;
	ld.shared.f64 	%fd7, [tile];
	cvta.to.global.u64 	%rd12, %rd4;
	mul.wide.u32 	%rd13, %r2, 8;
	add.s64 	%rd14, %rd12, %rd13;
	st.global.f64 	[%rd14], %fd7;
$L__BB1_9:
	ret;

}


// ===== COMPILED SASS (sm_100) =====

	.target	sm_100

	.elftype	@"ET_EXEC"


//--------------------- .note.nv.tkinfo           --------------------------
	.section	.note.nv.tkinfo,"",@"SHT_NOTE"
	.sectionflags	@"SHF_NOTE_NV_TKINFO"
	.tkinfo
        /*0018*/ 	.word	0x00000002
        /*0030*/ 	.string	""
        /*0030*/ 	.string	"ptxas"
        /*0030*/ 	.string	"Cuda compilation tools, release 13.0, V13.0.88"
        /*0030*/ 	.string	"Build cuda_13.0.r13.0/compiler.36424714_0"
        /*0030*/ 	.string	"-arch sm_100 -m 64 "



//--------------------- .note.nv.cuinfo           --------------------------
	.section	.note.nv.cuinfo,"",@"SHT_NOTE"
	.sectionflags	@"SHF_NOTE_NV_CUINFO"
        /*0018*/ 	.short	0x0002
        /*001a*/ 	.short	0x0064
        /*001c*/ 	.short	0x0082
	.zero		2


//--------------------- .nv.info                  --------------------------
	.section	.nv.info,"",@"SHT_CUDA_INFO"
	.align	4


	//----- nvinfo : EIATTR_REGCOUNT
	.align		4
        /*0000*/ 	.byte	0x04, 0x2f
        /*0002*/ 	.short	(.L_1 - .L_0)
	.align		4
.L_0:
        /*0004*/ 	.word	index@(_Z11reducefinalPdS_i)
        /*0008*/ 	.word	0x0000000e


	//----- nvinfo : EIATTR_FRAME_SIZE
	.align		4
.L_1:
        /*000c*/ 	.byte	0x04, 0x11
        /*000e*/ 	.short	(.L_3 - .L_2)
	.align		4
.L_2:
        /*0010*/ 	.word	index@(_Z11reducefinalPdS_i)
        /*0014*/ 	.word	0x00000000


	//----- nvinfo : EIATTR_REGCOUNT
	.align		4
.L_3:
        /*0018*/ 	.byte	0x04, 0x2f
        /*001a*/ 	.short	(.L_5 - .L_4)
	.align		4
.L_4:
        /*001c*/ 	.word	index@(_Z10dotproductPdS_S_x)
        /*0020*/ 	.word	0x0000000e


	//----- nvinfo : EIATTR_FRAME_SIZE
	.align		4
.L_5:
        /*0024*/ 	.byte	0x04, 0x11
        /*0026*/ 	.short	(.L_7 - .L_6)
	.align		4
.L_6:
        /*0028*/ 	.word	index@(_Z10dotproductPdS_S_x)
        /*002c*/ 	.word	0x00000000


	//----- nvinfo : EIATTR_MIN_STACK_SIZE
	.align		4
.L_7:
        /*0030*/ 	.byte	0x04, 0x12
        /*0032*/ 	.short	(.L_9 - .L_8)
	.align		4
.L_8:
        /*0034*/ 	.word	index@(_Z10dotproductPdS_S_x)
        /*0038*/ 	.word	0x00000000


	//----- nvinfo : EIATTR_MIN_STACK_SIZE
	.align		4
.L_9:
        /*003c*/ 	.byte	0x04, 0x12
        /*003e*/ 	.short	(.L_11 - .L_10)
	.align		4
.L_10:
        /*0040*/ 	.word	index@(_Z11reducefinalPdS_i)
        /*0044*/ 	.word	0x00000000
.L_11:


//--------------------- .nv.compat                --------------------------
	.section	.nv.compat,"",@"SHT_CUDA_COMPAT_INFO"
	.align	4
        /*0000*/ 	.byte	0x02, 0x09, 0x00, 0x00, 0x02, 0x02, 0x01, 0x00, 0x02, 0x05, 0x05, 0x00, 0x03, 0x07, 0x01, 0x01
        /*0010*/ 	.byte	0x02, 0x03, 0x00, 0x00, 0x02, 0x06, 0x01, 0x00, 0x04, 0x0b, 0x08, 0x00, 0x01, 0x00, 0x00, 0x00
        /*0020*/ 	.byte	0x00, 0x00, 0x00, 0x00


//--------------------- .nv.info._Z10dotproductPdS_S_x --------------------------
	.section	.nv.info._Z10dotproductPdS_S_x,"",@"SHT_CUDA_INFO"
	.sectionflags	@""
	.align	4


	//----- nvinfo : EIATTR_CUDA_API_VERSION
	.align		4
        /*0000*/ 	.byte	0x04, 0x37
        /*0002*/ 	.short	(.L_13 - .L_12)
.L_12:
        /*0004*/ 	.word	0x00000082


	//----- nvinfo : EIATTR_KPARAM_INFO
	.align		4
.L_13:
        /*0008*/ 	.byte	0x04, 0x17
        /*000a*/ 	.short	(.L_15 - .L_14)
.L_14:
        /*000c*/ 	.word	0x00000000
        /*0010*/ 	.short	0x0003
        /*0012*/ 	.short	0x0018
        /*0014*/ 	.byte	0x00, 0xf0, 0x21, 0x00


	//----- nvinfo : EIATTR_KPARAM_INFO
	.align		4
.L_15:
        /*0018*/ 	.byte	0x04, 0x17
        /*001a*/ 	.short	(.L_17 - .L_16)
.L_16:
        /*001c*/ 	.word	0x00000000
        /*0020*/ 	.short	0x0002
        /*0022*/ 	.short	0x0010
        /*0024*/ 	.byte	0x00, 0xf5, 0x21, 0x00


	//----- nvinfo : EIATTR_KPARAM_INFO
	.align		4
.L_17:
        /*0028*/ 	.byte	0x04, 0x17
        /*002a*/ 	.short	(.L_19 - .L_18)
.L_18:
        /*002c*/ 	.word	0x00000000
        /*0030*/ 	.short	0x0001
        /*0032*/ 	.short	0x0008
        /*0034*/ 	.byte	0x00, 0xf5, 0x21, 0x00


	//----- nvinfo : EIATTR_KPARAM_INFO
	.align		4
.L_19:
        /*0038*/ 	.byte	0x04, 0x17
        /*003a*/ 	.short	(.L_21 - .L_20)
.L_20:
        /*003c*/ 	.word	0x00000000
        /*0040*/ 	.short	0x0000
        /*0042*/ 	.short	0x0000
        /*0044*/ 	.byte	0x00, 0xf5, 0x21, 0x00


	//----- nvinfo : EIATTR_SPARSE_MMA_MASK
	.align		4
.L_21:
        /*0048*/ 	.byte	0x03, 0x50
        /*004a*/ 	.short	0x0000


	//----- nvinfo : EIATTR_MAXREG_COUNT
	.align		4
        /*004c*/ 	.byte	0x03, 0x1b
        /*004e*/ 	.short	0x00ff


	//----- nvinfo : EIATTR_NUM_BARRIERS
	.align		4
        /*0050*/ 	.byte	0x02, 0x4c
        /*0052*/ 	.byte	0x01
	.zero		1


	//----- nvinfo : EIATTR_MERCURY_ISA_VERSION
	.align		4
        /*0054*/ 	.byte	0x03, 0x5f
        /*0056*/ 	.short	0x0101


	//----- nvinfo : EIATTR_VRC_CTA_INIT_COUNT
	.align		4
        /*0058*/ 	.byte	0x02, 0x4a
	.zero		1
	.zero		1


	//----- nvinfo : EIATTR_EXIT_INSTR_OFFSETS
	.align		4
        /*005c*/ 	.byte	0x04, 0x1c
        /*005e*/ 	.short	(.L_23 - .L_22)


	//   ....[0]....
.L_22:
        /*0060*/ 	.word	0x000002b0


	//   ....[1]....
        /*0064*/ 	.word	0x00000330


	//----- nvinfo : EIATTR_CBANK_PARAM_SIZE
	.align		4
.L_23:
        /*0068*/ 	.byte	0x03, 0x19
        /*006a*/ 	.short	0x0020


	//----- nvinfo : EIATTR_PARAM_CBANK
	.align		4
        /*006c*/ 	.byte	0x04, 0x0a
        /*006e*/ 	.short	(.L_25 - .L_24)
	.align		4
.L_24:
        /*0070*/ 	.word	index@(.nv.constant0._Z10dotproductPdS_S_x)
        /*0074*/ 	.short	0x0380
        /*0076*/ 	.short	0x0020


	//----- nvinfo : EIATTR_SW_WAR
	.align		4
.L_25:
        /*0078*/ 	.byte	0x04, 0x36
        /*007a*/ 	.short	(.L_27 - .L_26)
.L_26:
        /*007c*/ 	.word	0x00000008
.L_27:


//--------------------- .nv.info._Z11reducefinalPdS_i --------------------------
	.section	.nv.info._Z11reducefinalPdS_i,"",@"SHT_CUDA_INFO"
	.sectionflags	@""
	.align	4


	//----- nvinfo : EIATTR_CUDA_API_VERSION
	.align		4
        /*0000*/ 	.byte	0x04, 0x37
        /*0002*/ 	.short	(.L_29 - .L_28)
.L_28:
        /*0004*/ 	.word	0x00000082


	//----- nvinfo : EIATTR_KPARAM_INFO
	.align		4
.L_29:
        /*0008*/ 	.byte	0x04, 0x17
        /*000a*/ 	.short	(.L_31 - .L_30)
.L_30:
        /*000c*/ 	.word	0x00000000
        /*0010*/ 	.short	0x0002
        /*0012*/ 	.short	0x0010
        /*0014*/ 	.byte	0x00, 0xf0, 0x11, 0x00


	//----- nvinfo : EIATTR_KPARAM_INFO
	.align		4
.L_31:
        /*0018*/ 	.byte	0x04, 0x17
        /*001a*/ 	.short	(.L_33 - .L_32)
.L_32:
        /*001c*/ 	.word	0x00000000
        /*0020*/ 	.short	0x0001
        /*0022*/ 	.short	0x0008
        /*0024*/ 	.byte	0x00, 0xf5, 0x21, 0x00


	//----- nvinfo : EIATTR_KPARAM_INFO
	.align		4
.L_33:
        /*0028*/ 	.byte	0x04, 0x17
        /*002a*/ 	.short	(.L_35 - .L_34)
.L_34:
        /*002c*/ 	.word	0x00000000
        /*0030*/ 	.short	0x0000
        /*0032*/ 	.short	0x0000
        /*0034*/ 	.byte	0x00, 0xf5, 0x21, 0x00


	//----- nvinfo : EIATTR_SPARSE_MMA_MASK
	.align		4
.L_35:
        /*0038*/ 	.byte	0x03, 0x50
        /*003a*/ 	.short	0x0000


	//----- nvinfo : EIATTR_MAXREG_COUNT
	.align		4
        /*003c*/ 	.byte	0x03, 0x1b
        /*003e*/ 	.short	0x00ff


	//----- nvinfo : EIATTR_NUM_BARRIERS
	.align		4
        /*0040*/ 	.byte	0x02, 0x4c
        /*0042*/ 	.byte	0x01
	.zero		1


	//----- nvinfo : EIATTR_MERCURY_ISA_VERSION
	.align		4
        /*0044*/ 	.byte	0x03, 0x5f
        /*0046*/ 	.short	0x0101


	//----- nvinfo : EIATTR_VRC_CTA_INIT_COUNT
	.align		4
        /*0048*/ 	.byte	0x02, 0x4a
	.zero		1
	.zero		1


	//----- nvinfo : EIATTR_EXIT_INSTR_OFFSETS
	.align		4
        /*004c*/ 	.byte	0x04, 0x1c
        /*004e*/ 	.short	(.L_37 - .L_36)


	//   ....[0]....
.L_36:
        /*0050*/ 	.word	0x000004e0


	//   ....[1]....
        /*0054*/ 	.word	0x00000550


	//----- nvinfo : EIATTR_CBANK_PARAM_SIZE
	.align		4
.L_37:
        /*0058*/ 	.byte	0x03, 0x19
        /*005a*/ 	.short	0x0014


	//----- nvinfo : EIATTR_PARAM_CBANK
	.align		4
        /*005c*/ 	.byte	0x04, 0x0a
        /*005e*/ 	.short	(.L_39 - .L_38)
	.align		4
.L_38:
        /*0060*/ 	.word	index@(.nv.constant0._Z11reducefinalPdS_i)
        /*0064*/ 	.short	0x0380
        /*0066*/ 	.short	0x0014


	//----- nvinfo : EIATTR_SW_WAR
	.align		4
.L_39:
        /*0068*/ 	.byte	0x04, 0x36
        /*006a*/ 	.short	(.L_41 - .L_40)
.L_40:
        /*006c*/ 	.word	0x00000008
.L_41:


//--------------------- .nv.callgraph             --------------------------
	.section	.nv.callgraph,"",@"SHT_CUDA_CALLGRAPH"
	.align	4
	.sectionentsize	8
	.align		4
        /*0000*/ 	.word	0x00000000
	.align		4
        /*0004*/ 	.word	0xffffffff
	.align		4
        /*0008*/ 	.word	0x00000000
	.align		4
        /*000c*/ 	.word	0xfffffffe
	.align		4
        /*0010*/ 	.word	0x00000000
	.align		4
        /*0014*/ 	.word	0xfffffffd
	.align		4
        /*0018*/ 	.word	0x00000000
	.align		4
        /*001c*/ 	.word	0xfffffffc


//--------------------- .text._Z10dotproductPdS_S_x --------------------------
	.section	.text._Z10dotproductPdS_S_x,"ax",@progbits
	.align	128
        .global         _Z10dotproductPdS_S_x
        .type           _Z10dotproductPdS_S_x,@function
        .size           _Z10dotproductPdS_S_x,(.L_x_4 - _Z10dotproductPdS_S_x)
        .other          _Z10dotproductPdS_S_x,@"STO_CUDA_ENTRY STV_DEFAULT"
_Z10dotproductPdS_S_x:
.text._Z10dotproductPdS_S_x:
[----:B------:R-:W-:Y:S01]  /*0000*/  LDC R1, c[0x0][0x37c] ;  /* 0x0000df00ff017b82 */ /* 0x000fe20000000800 */
[----:B------:R-:W0:Y:S01]  /*0010*/  S2R R3, SR_TID.X ;  /* 0x0000000000037919 */ /* 0x000e220000002100 */
[----:B------:R-:W0:Y:S06]  /*0020*/  LDCU UR8, c[0x0][0x360] ;  /* 0x00006c00ff0877ac */ /* 0x000e2c0008000800 */
[----:B------:R-:W1:Y:S01]  /*0030*/  LDC.64 R10, c[0x0][0x388] ;  /* 0x0000e200ff0a7b82 */ /* 0x000e620000000a00 */
[----:B------:R-:W0:Y:S01]  /*0040*/  S2R R0, SR_CTAID.X ;  /* 0x0000000000007919 */ /* 0x000e220000002500 */
[----:B------:R-:W2:Y:S01]  /*0050*/  LDCU.64 UR4, c[0x0][0x398] ;  /* 0x00007300ff0477ac */ /* 0x000ea20008000a00 */
[----:B------:R-:W3:Y:S05]  /*0060*/  LDCU.64 UR6, c[0x0][0x358] ;  /* 0x00006b00ff0677ac */ /* 0x000eea0008000a00 */
[----:B------:R-:W4:Y:S01]  /*0070*/  LDC.64 R8, c[0x0][0x380] ;  /* 0x0000e000ff087b82 */ /* 0x000f220000000a00 */
[----:B0-----:R-:W-:-:S05]  /*0080*/  IMAD R2, R0, UR8, R3 ;  /* 0x0000000800027c24 */ /* 0x001fca000f8e0203 */
[----:B--2---:R-:W-:Y:S02]  /*0090*/  ISETP.GE.U32.AND P0, PT, R2, UR4, PT ;  /* 0x0000000402007c0c */ /* 0x004fe4000bf06070 */
[----:B------:R-:W-:-:S04]  /*00a0*/  SHF.R.S32.HI R5, RZ, 0x1f, R2 ;  /* 0x0000001fff057819 */ /* 0x000fc80000011402 */
[----:B------:R-:W-:-:S13]  /*00b0*/  ISETP.GE.AND.EX P0, PT, R5, UR5, PT, P0 ;  /* 0x0000000505007c0c */ /* 0x000fda000bf06300 */
[C---:B------:R-:W-:Y:S01]  /*00c0*/  @!P0 IMAD.SHL.U32 R7, R2.reuse, 0x8, RZ ;  /* 0x0000000802078824 */ /* 0x040fe200078e00ff */
[----:B------:R-:W-:-:S04]  /*00d0*/  @!P0 SHF.L.U64.HI R2, R2, 0x3, R5 ;  /* 0x0000000302028819 */ /* 0x000fc80000010205 */
[C---:B-1----:R-:W-:Y:S02]  /*00e0*/  @!P0 IADD3 R6, P2, PT, R7.reuse, R10, RZ ;  /* 0x0000000a07068210 */ /* 0x042fe40007f5e0ff */
[----:B----4-:R-:W-:-:S03]  /*00f0*/  @!P0 IADD3 R8, P1, PT, R7, R8, RZ ;  /* 0x0000000807088210 */ /* 0x010fc60007f3e0ff */
[C---:B------:R-:W-:Y:S02]  /*0100*/  @!P0 IMAD.X R7, R2.reuse, 0x1, R11, P2 ;  /* 0x0000000102078824 */ /* 0x040fe400010e060b */
[----:B------:R-:W-:-:S04]  /*0110*/  @!P0 IMAD.X R9, R2, 0x1, R9, P1 ;  /* 0x0000000102098824 */ /* 0x000fc800008e0609 */
[----:B---3--:R-:W2:Y:S04]  /*0120*/  @!P0 LDG.E.64 R6, desc[UR6][R6.64] ;  /* 0x0000000606068981 */ /* 0x008ea8000c1e1b00 */
[----:B------:R-:W2:Y:S01]  /*0130*/  @!P0 LDG.E.64 R4, desc[UR6][R8.64] ;  /* 0x0000000608048981 */ /* 0x000ea2000c1e1b00 */
[----:B------:R-:W0:Y:S01]  /*0140*/  S2UR UR5, SR_CgaCtaId ;  /* 0x00000000000579c3 */ /* 0x000e220000008800 */
[----:B------:R-:W-:Y:S01]  /*0150*/  IMAD.U32 R2, RZ, RZ, UR8 ;  /* 0x00000008ff027e24 */ /* 0x000fe2000f8e00ff */
[----:B------:R-:W-:-:S04]  /*0160*/  UMOV UR4, 0x400 ;  /* 0x0000040000047882 */ /* 0x000fc80000000000 */
[----:B------:R-:W-:Y:S02]  /*0170*/  ISETP.GE.U32.AND P2, PT, R2, 0x2, PT ;  /* 0x000000020200780c */ /* 0x000fe40003f46070 */
[----:B------:R-:W-:Y:S01]  /*0180*/  ISETP.NE.AND P1, PT, R3, RZ, PT ;  /* 0x000000ff0300720c */ /* 0x000fe20003f25270 */
[----:B0-----:R-:W-:-:S06]  /*0190*/  ULEA UR4, UR5, UR4, 0x18 ;  /* 0x0000000405047291 */ /* 0x001fcc000f8ec0ff */
[----:B------:R-:W-:Y:S01]  /*01a0*/  LEA R11, R3, UR4, 0x3 ;  /* 0x00000004030b7c11 */ /* 0x000fe2000f8e18ff */
[----:B--2---:R-:W-:-:S07]  /*01b0*/  @!P0 DMUL R4, R4, R6 ;  /* 0x0000000604048228 */ /* 0x004fce0000000000 */
[----:B------:R0:W-:Y:S04]  /*01c0*/  @!P0 STS.64 [R11], R4 ;  /* 0x000000040b008388 */ /* 0x0001e80000000a00 */
[----:B------:R0:W-:Y:S01]  /*01d0*/  @P0 STS.64 [R11], RZ ;  /* 0x000000ff0b000388 */ /* 0x0001e20000000a00 */
[----:B------:R-:W-:Y:S06]  /*01e0*/  BAR.SYNC.DEFER_BLOCKING 0x0 ;  /* 0x0000000000007b1d */ /* 0x000fec0000010000 */
[----:B------:R-:W-:Y:S05]  /*01f0*/  @!P2 BRA `(.L_x_0) ;  /* 0x00000000002ca947 */ /* 0x000fea0003800000 */
.L_x_1:
[----:B------:R-:W-:-:S04]  /*0200*/  SHF.R.U32.HI R10, RZ, 0x1, R2 ;  /* 0x00000001ff0a7819 */ /* 0x000fc80000011602 */
[----:B------:R-:W-:-:S13]  /*0210*/  ISETP.GE.U32.AND P0, PT, R3, R10, PT ;  /* 0x0000000a0300720c */ /* 0x000fda0003f06070 */
[----:B------:R-:W-:Y:S01]  /*0220*/  @!P0 IMAD R8, R10, 0x8, R11 ;  /* 0x000000080a088824 */ /* 0x000fe200078e020b */
[----:B------:R-:W-:Y:S04]  /*0230*/  @!P0 LDS.64 R6, [R11] ;  /* 0x000000000b068984 */ /* 0x000fe80000000a00 */
[----:B0-----:R-:W0:Y:S02]  /*0240*/  @!P0 LDS.64 R4, [R8] ;  /* 0x0000000008048984 */ /* 0x001e240000000a00 */
[----:B0-----:R-:W-:-:S07]  /*0250*/  @!P0 DADD R4, R4, R6 ;  /* 0x0000000004048229 */ /* 0x001fce0000000006 */
[----:B------:R1:W-:Y:S01]  /*0260*/  @!P0 STS.64 [R11], R4 ;  /* 0x000000040b008388 */ /* 0x0003e20000000a00 */
[----:B------:R-:W-:Y:S01]  /*0270*/  BAR.SYNC.DEFER_BLOCKING 0x0 ;  /* 0x0000000000007b1d */ /* 0x000fe20000010000 */
[----:B------:R-:W-:Y:S01]  /*0280*/  ISETP.GT.U32.AND P0, PT, R2, 0x3, PT ;  /* 0x000000030200780c */ /* 0x000fe20003f04070 */
[----:B------:R-:W-:-:S12]  /*0290*/  IMAD.MOV.U32 R2, RZ, RZ, R10 ;  /* 0x000000ffff027224 */ /* 0x000fd800078e000a */
[----:B-1----:R-:W-:Y:S05]  /*02a0*/  @P0 BRA `(.L_x_1) ;  /* 0xfffffffc00d40947 */ /* 0x002fea000383ffff */
.L_x_0:
[----:B------:R-:W-:Y:S05]  /*02b0*/  @P1 EXIT ;  /* 0x000000000000194d */ /* 0x000fea0003800000 */
[----:B------:R-:W1:Y:S01]  /*02c0*/  S2UR UR5, SR_CgaCtaId ;  /* 0x00000000000579c3 */ /* 0x000e620000008800 */
[----:B------:R-:W-:-:S07]  /*02d0*/  UMOV UR4, 0x400 ;  /* 0x0000040000047882 */ /* 0x000fce0000000000 */
[----:B0-----:R-:W0:Y:S01]  /*02e0*/  LDC.64 R4, c[0x0][0x390] ;  /* 0x0000e400ff047b82 */ /* 0x001e220000000a00 */
[----:B-1----:R-:W-:Y:S01]  /*02f0*/  ULEA UR4, UR5, UR4, 0x18 ;  /* 0x0000000405047291 */ /* 0x002fe2000f8ec0ff */
[----:B0-----:R-:W-:-:S08]  /*0300*/  IMAD.WIDE.U32 R4, R0, 0x8, R4 ;  /* 0x0000000800047825 */ /* 0x001fd000078e0004 */
[----:B------:R-:W0:Y:S04]  /*0310*/  LDS.64 R2, [UR4] ;  /* 0x00000004ff027984 */ /* 0x000e280008000a00 */
[----:B0-----:R-:W-:Y:S01]  /*0320*/  STG.E.64 desc[UR6][R4.64], R2 ;  /* 0x0000000204007986 */ /* 0x001fe2000c101b06 */
[----:B------:R-:W-:Y:S05]  /*0330*/  EXIT ;  /* 0x000000000000794d */ /* 0x000fea0003800000 */
.L_x_2:
[----:B------:R-:W-:-:S00]  /*0340*/  BRA `(.L_x_2) ;  /* 0xfffffffc00fc7947 */ /* 0x000fc0000383ffff */
[----:B------:R-:W-:-:S00]  /*0350*/  NOP ;  /* 0x0000000000007918 */ /* 0x000fc00000000000 */
        /* <DEDUP_REMOVED lines=10> */
.L_x_4:


//--------------------- .text._Z11reducefinalPdS_i --------------------------
	.section	.text._Z11reducefinalPdS_i,"ax",@progbits
	.align	128
        .global         _Z11reducefinalPdS_i
        .type           _Z11reducefinalPdS_i,@function
        .size           _Z11reducefinalPdS_i,(.L_x_5 - _Z11reducefinalPdS_i)
        .other          _Z11reducefinalPdS_i,@"STO_CUDA_ENTRY STV_DEFAULT"
_Z11reducefinalPdS_i:
.text._Z11reducefinalPdS_i:
[----:B------:R-:W-:Y:S01]  /*0000*/  LDC R1, c[0x0][0x37c] ;  /* 0x0000df00ff017b82 */ /* 0x000fe20000000800 */
[----:B------:R-:W0:Y:S01]  /*0010*/  S2R R0, SR_CTAID.X ;  /* 0x0000000000007919 */ /* 0x000e220000002500 */
[----:B------:R-:W0:Y:S01]  /*0020*/  LDCU UR4, c[0x0][0x360] ;  /* 0x00006c00ff0477ac */ /* 0x000e220008000800 */
[----:B------:R-:W1:Y:S01]  /*0030*/  S2R R2, SR_TID.X ;  /* 0x0000000000027919 */ /* 0x000e620000002100 */
[----:B------:R-:W2:Y:S01]  /*0040*/  LDCU UR5, c[0x0][0x390] ;  /* 0x00007200ff0577ac */ /* 0x000ea20008000800 */
[----:B------:R-:W3:Y:S01]  /*0050*/  LDCU.64 UR6, c[0x0][0x358] ;  /* 0x00006b00ff0677ac */ /* 0x000ee20008000a00 */
[----:B0-----:R-:W-:-:S04]  /*0060*/  IMAD R3, R0, UR4, RZ ;  /* 0x0000000400037c24 */ /* 0x001fc8000f8e02ff */
[----:B-1----:R-:W-:-:S05]  /*0070*/  IMAD R3, R3, 0x2, R2 ;  /* 0x0000000203037824 */ /* 0x002fca00078e0202 */
[----:B--2---:R-:W-:-:S13]  /*0080*/  ISETP.GE.AND P1, PT, R3, UR5, PT ;  /* 0x0000000503007c0c */ /* 0x004fda000bf26270 */
[----:B------:R-:W0:Y:S01]  /*0090*/  @!P1 LDC.64 R6, c[0x0][0x380] ;  /* 0x0000e000ff069b82 */ /* 0x000e220000000a00 */
[C---:B------:R-:W-:Y:S02]  /*00a0*/  @!P1 VIADD R9, R3.reuse, UR4 ;  /* 0x0000000403099c36 */ /* 0x040fe40008000000 */
[----:B0-----:R-:W-:-:S04]  /*00b0*/  @!P1 IMAD.WIDE R4, R3, 0x8, R6 ;  /* 0x0000000803049825 */ /* 0x001fc800078e0206 */
[----:B------:R-:W-:Y:S02]  /*00c0*/  @!P1 IMAD.WIDE.U32 R6, R9, 0x8, R6 ;  /* 0x0000000809069825 */ /* 0x000fe400078e0006 */
[----:B---3--:R-:W2:Y:S04]  /*00d0*/  @!P1 LDG.E.64 R4, desc[UR6][R4.64] ;  /* 0x0000000604049981 */ /* 0x008ea8000c1e1b00 */
[----:B------:R-:W2:Y:S01]  /*00e0*/  @!P1 LDG.E.64 R6, desc[UR6][R6.64] ;  /* 0x0000000606069981 */ /* 0x000ea2000c1e1b00 */
[----:B------:R-:W0:Y:S01]  /*00f0*/  S2UR UR5, SR_CgaCtaId ;  /* 0x00000000000579c3 */ /* 0x000e220000008800 */
[----:B------:R-:W-:Y:S01]  /*0100*/  UMOV UR4, 0x400 ;  /* 0x0000040000047882 */ /* 0x000fe20000000000 */
[----:B------:R-:W-:Y:S01]  /*0110*/  ISETP.GT.U32.AND P0, PT, R2, 0x1ff, PT ;  /* 0x000001ff0200780c */ /* 0x000fe20003f04070 */
[----:B0-----:R-:W-:-:S06]  /*0120*/  ULEA UR4, UR5, UR4, 0x18 ;  /* 0x0000000405047291 */ /* 0x001fcc000f8ec0ff */
[----:B------:R-:W-:Y:S01]  /*0130*/  LEA R3, R2, UR4, 0x3 ;  /* 0x0000000402037c11 */ /* 0x000fe2000f8e18ff */
[----:B--2---:R-:W-:-:S07]  /*0140*/  @!P1 DADD R8, R4, R6 ;  /* 0x0000000004089229 */ /* 0x004fce0000000006 */
[----:B------:R-:W-:Y:S04]  /*0150*/  @!P1 STS.64 [R3], R8 ;  /* 0x0000000803009388 */ /* 0x000fe80000000a00 */
[----:B------:R-:W-:Y:S01]  /*0160*/  @P1 STS.64 [R3], RZ ;  /* 0x000000ff03001388 */ /* 0x000fe20000000a00 */
[----:B------:R-:W-:Y:S01]  /*0170*/  BAR.SYNC.DEFER_BLOCKING 0x0 ;  /* 0x0000000000007b1d */ /* 0x000fe20000010000 */
[----:B------:R-:W-:-:S05]  /*0180*/  ISETP.GT.U32.AND P1, PT, R2, 0xff, PT ;  /* 0x000000ff0200780c */ /* 0x000fca0003f24070 */
[----:B------:R-:W-:Y:S04]  /*0190*/  @!P0 LDS.64 R4, [R3+0x1000] ;  /* 0x0010000003048984 */ /* 0x000fe80000000a00 */
[----:B------:R-:W0:Y:S02]  /*01a0*/  @!P0 LDS.64 R6, [R3] ;  /* 0x0000000003068984 */ /* 0x000e240000000a00 */
[----:B0-----:R-:W-:-:S07]  /*01b0*/  @!P0 DADD R4, R4, R6 ;  /* 0x0000000004048229 */ /* 0x001fce0000000006 */
[----:B------:R-:W-:Y:S01]  /*01c0*/  @!P0 STS.64 [R3], R4 ;  /* 0x0000000403008388 */ /* 0x000fe20000000a00 */
        /* <DEDUP_REMOVED lines=43> */
[----:B------:R-:W-:-:S05]  /*0480*/  ISETP.NE.AND P1, PT, R2, RZ, PT ;  /* 0x000000ff0200720c */ /* 0x000fca0003f25270 */
[----:B------:R-:W-:Y:S04]  /*0490*/  @!P0 LDS.64 R8, [R3+0x10] ;  /* 0x0000100003088984 */ /* 0x000fe80000000a00 */
[----:B------:R-:W0:Y:S02]  /*04a0*/  @!P0 LDS.64 R10, [R3] ;  /* 0x00000000030a8984 */ /* 0x000e240000000a00 */
[----:B0-----:R-:W-:-:S07]  /*04b0*/  @!P0 DADD R8, R8, R10 ;  /* 0x0000000008088229 */ /* 0x001fce000000000a */
[----:B------:R0:W-:Y:S01]  /*04c0*/  @!P0 STS.64 [R3], R8 ;  /* 0x0000000803008388 */ /* 0x0001e20000000a00 */
[----:B------:R-:W-:Y:S06]  /*04d0*/  BAR.SYNC.DEFER_BLOCKING 0x0 ;  /* 0x0000000000007b1d */ /* 0x000fec0000010000 */
[----:B------:R-:W-:Y:S05]  /*04e0*/  @P1 EXIT ;  /* 0x000000000000194d */ /* 0x000fea0003800000 */
[----:B------:R-:W1:Y:S01]  /*04f0*/  LDS.128 R4, [UR4] ;  /* 0x00000004ff047984 */ /* 0x000e620008000c00 */
[----:B0-----:R-:W0:Y:S02]  /*0500*/  LDC.64 R2, c[0x0][0x388] ;  /* 0x0000e200ff027b82 */ /* 0x001e240000000a00 */
[----:B0-----:R-:W-:Y:S01]  /*0510*/  IMAD.WIDE.U32 R2, R0, 0x8, R2 ;  /* 0x0000000800027825 */ /* 0x001fe200078e0002 */
[----:B-1----:R-:W-:-:S07]  /*0520*/  DADD R4, R4, R6 ;  /* 0x0000000004047229 */ /* 0x002fce0000000006 */
[----:B------:R-:W-:Y:S04]  /*0530*/  STS.64 [UR4], R4 ;  /* 0x00000004ff007988 */ /* 0x000fe80008000a04 */
[----:B------:R-:W-:Y:S01]  /*0540*/  STG.E.64 desc[UR6][R2.64], R4 ;  /* 0x0000000402007986 */ /* 0x000fe2000c101b06 */
[----:B------:R-:W-:Y:S05]  /*0550*/  EXIT ;  /* 0x000000000000794d */ /* 0x000fea0003800000 */
.L_x_3:
        /* <DEDUP_REMOVED lines=10> */
.L_x_5:


//--------------------- .nv.shared._Z10dotproductPdS_S_x --------------------------
	.section	.nv.shared._Z10dotproductPdS_S_x,"aw",@nobits
	.sectionflags	@""
	.align	16
	.zero		1024


//--------------------- .nv.shared.reserved.0     --------------------------
	.section	.nv.shared.reserved.0,"aw",@nobits
	.weak		__nv_reservedSMEM_offset_0_alias
	.size		__nv_reservedSMEM_offset_0_alias, 0, 64
	.other		__nv_reservedSMEM_offset_0_alias,@"STO_CUDA_RESERVED_SHARED STV_DEFAULT"
__nv_reservedSMEM_offset_0_alias:
	.zero		0
	.zero		64


//--------------------- .nv.shared._Z11reducefinalPdS_i --------------------------
	.section	.nv.shared._Z11reducefinalPdS_i,"aw",@nobits
	.sectionflags	@""
	.align	16
	.zero		1024


//--------------------- .nv.constant0._Z10dotproductPdS_S_x --------------------------
	.section	.nv.constant0._Z10dotproductPdS_S_x,"a",@progbits
	.sectionflags	@""
	.align	4
.nv.constant0._Z10dotproductPdS_S_x:
	.zero		928


//--------------------- .nv.constant0._Z11reducefinalPdS_i --------------------------
	.section	.nv.constant0._Z11reducefinalPdS_i,"a",@progbits
	.sectionflags	@""
	.align	4
.nv.constant0._Z11reducefinalPdS_i:
	.zero		916


//--------------------- SYMBOLS --------------------------

	.type		.nv.reservedSmem.offset0,@object
	.size		.nv.reservedSmem.offset0,0x4
	.type		.nv.reservedSmem.cap,@object
	.size		.nv.reservedSmem.cap,0x4
